//
// Generated by NVIDIA NVVM Compiler
//
// Compiler Build ID: CL-36424714
// Cuda compilation tools, release 13.0, V13.0.88
// Based on NVVM 20.0.0
//

.version 9.0
.target sm_100
.address_size 64

	// .globl	_Z12helloFromGPUv
.extern .func  (.param .b32 func_retval0) vprintf
(
	.param .b64 vprintf_param_0,
	.param .b64 vprintf_param_1
)
;
.global .align 1 .b8 $str[18] = {72, 101, 108, 108, 111, 32, 102, 114, 111, 109, 32, 71, 80, 85, 33, 92, 110};

.visible .entry _Z12helloFromGPUv()
{
	.reg .b32 	%r<3>;
	.reg .b64 	%rd<3>;

	mov.u64 	%rd1, $str;
	cvta.global.u64 	%rd2, %rd1;
	{ // callseq 0, 0
	.param .b64 param0;
	st.param.b64 	[param0], %rd2;
	.param .b64 param1;
	st.param.b64 	[param1], 0;
	.param .b32 retval0;
	call.uni (retval0), 
	vprintf, 
	(
	param0, 
	param1
	);
	ld.param.b32 	%r1, [retval0];
	} // callseq 0
	ret;

}


// ===== COMPILED SASS (sm_100) =====

	.target	sm_100

	.elftype	@"ET_EXEC"


//--------------------- .note.nv.tkinfo           --------------------------
	.section	.note.nv.tkinfo,"",@"SHT_NOTE"
	.sectionflags	@"SHF_NOTE_NV_TKINFO"
	.tkinfo
        /*0018*/ 	.word	0x00000002
        /*0030*/ 	.string	""
        /*0030*/ 	.string	"ptxas"
        /*0030*/ 	.string	"Cuda compilation tools, release 13.0, V13.0.88"
        /*0030*/ 	.string	"Build cuda_13.0.r13.0/compiler.36424714_0"
        /*0030*/ 	.string	"-arch sm_100 -m 64 "



//--------------------- .note.nv.cuinfo           --------------------------
	.section	.note.nv.cuinfo,"",@"SHT_NOTE"
	.sectionflags	@"SHF_NOTE_NV_CUINFO"
        /*0018*/ 	.short	0x0002
        /*001a*/ 	.short	0x0064
        /*001c*/ 	.short	0x0082
	.zero		2


//--------------------- .nv.info                  --------------------------
	.section	.nv.info,"",@"SHT_CUDA_INFO"
	.align	4


	//----- nvinfo : EIATTR_REGCOUNT
	.align		4
        /*0000*/ 	.byte	0x04, 0x2f
        /*0002*/ 	.short	(.L_2 - .L_1)
	.align		4
.L_1:
        /*0004*/ 	.word	index@(_Z12helloFromGPUv)
        /*0008*/ 	.word	0x00000018


	//----- nvinfo : EIATTR_FRAME_SIZE
	.align		4
.L_2:
        /*000c*/ 	.byte	0x04, 0x11
        /*000e*/ 	.short	(.L_4 - .L_3)
	.align		4
.L_3:
        /*0010*/ 	.word	index@(_Z12helloFromGPUv)
        /*0014*/ 	.word	0x00000000


	//----- nvinfo : EIATTR_MIN_STACK_SIZE
	.align		4
.L_4:
        /*0018*/ 	.byte	0x04, 0x12
        /*001a*/ 	.short	(.L_6 - .L_5)
	.align		4
.L_5:
        /*001c*/ 	.word	index@(_Z12helloFromGPUv)
        /*0020*/ 	.word	0x00000000
.L_6:


//--------------------- .nv.compat                --------------------------
	.section	.nv.compat,"",@"SHT_CUDA_COMPAT_INFO"
	.align	4
        /*0000*/ 	.byte	0x02, 0x09, 0x00, 0x00, 0x02, 0x02, 0x01, 0x00, 0x02, 0x05, 0x05, 0x00, 0x03, 0x07, 0x01, 0x01
        /*0010*/ 	.byte	0x02, 0x03, 0x00, 0x00, 0x02, 0x06, 0x01, 0x00, 0x04, 0x0b, 0x08, 0x00, 0x09, 0x00, 0x00, 0x00
        /*0020*/ 	.byte	0x00, 0x00, 0x00, 0x00


//--------------------- .nv.info._Z12helloFromGPUv --------------------------
	.section	.nv.info._Z12helloFromGPUv,"",@"SHT_CUDA_INFO"
	.sectionflags	@""
	.align	4


	//----- nvinfo : EIATTR_CUDA_API_VERSION
	.align		4
        /*0000*/ 	.byte	0x04, 0x37
        /*0002*/ 	.short	(.L_8 - .L_7)
.L_7:
        /*0004*/ 	.word	0x00000082


	//----- nvinfo : EIATTR_SPARSE_MMA_MASK
	.align		4
.L_8:
        /*0008*/ 	.byte	0x03, 0x50
        /*000a*/ 	.short	0x0000


	//----- nvinfo : EIATTR_MAXREG_COUNT
	.align		4
        /*000c*/ 	.byte	0x03, 0x1b
        /*000e*/ 	.short	0x00ff


	//----- nvinfo : EIATTR_EXTERNS
	.align		4
        /*0010*/ 	.byte	0x04, 0x0f
        /*0012*/ 	.short	(.L_10 - .L_9)


	//   ....[0]....
	.align		4
.L_9:
        /*0014*/ 	.word	index@(vprintf)


	//----- nvinfo : EIATTR_MERCURY_ISA_VERSION
	.align		4
.L_10:
        /*0018*/ 	.byte	0x03, 0x5f
        /*001a*/ 	.short	0x0101


	//----- nvinfo : EIATTR_VRC_CTA_INIT_COUNT
	.align		4
        /*001c*/ 	.byte	0x02, 0x4a
	.zero		1
	.zero		1


	//----- nvinfo : EIATTR_SYSCALL_OFFSETS
	.align		4
        /*0020*/ 	.byte	0x04, 0x46
        /*0022*/ 	.short	(.L_12 - .L_11)


	//   ....[0]....
.L_11:
        /*0024*/ 	.word	0x00000080


	//----- nvinfo : EIATTR_EXIT_INSTR_OFFSETS
	.align		4
.L_12:
        /*0028*/ 	.byte	0x04, 0x1c
        /*002a*/ 	.short	(.L_14 - .L_13)


	//   ....[0]....
.L_13:
        /*002c*/ 	.word	0x00000090


	//----- nvinfo : EIATTR_SW_WAR
	.align		4
.L_14:
        /*0030*/ 	.byte	0x04, 0x36
        /*0032*/ 	.short	(.L_16 - .L_15)
.L_15:
        /*0034*/ 	.word	0x00000008
.L_16:


//--------------------- .nv.callgraph             --------------------------
	.section	.nv.callgraph,"",@"SHT_CUDA_CALLGRAPH"
	.align	4
	.sectionentsize	8
	.align		4
        /*0000*/ 	.word	0x00000000
	.align		4
        /*0004*/ 	.word	0xffffffff
	.align		4
        /*0008*/ 	.word	index@(_Z12helloFromGPUv)
	.align		4
        /*000c*/ 	.word	index@(vprintf)
	.align		4
        /*0010*/ 	.word	0x00000000
	.align		4
        /*0014*/ 	.word	0xfffffffe
	.align		4
        /*0018*/ 	.word	0x00000000
	.align		4
        /*001c*/ 	.word	0xfffffffd
	.align		4
        /*0020*/ 	.word	0x00000000
	.align		4
        /*0024*/ 	.word	0xfffffffc


//--------------------- .nv.constant4             --------------------------
	.section	.nv.constant4,"a",@progbits
	.align	8
	.align		8
.nv.constant4:
        /*0000*/ 	.dword	vprintf
	.align		8
        /*0008*/ 	.dword	$str


//--------------------- .text._Z12helloFromGPUv   --------------------------
	.section	.text._Z12helloFromGPUv,"ax",@progbits
	.align	128
        .global         _Z12helloFromGPUv
        .type           _Z12helloFromGPUv,@function
        .size           _Z12helloFromGPUv,(.L_x_2 - _Z12helloFromGPUv)
        .other          _Z12helloFromGPUv,@"STO_CUDA_ENTRY STV_DEFAULT"
_Z12helloFromGPUv:
.text._Z12helloFromGPUv:
[----:B------:R-:W0:Y:S01]  /*0000*/  LDC R1, c[0x0][0x37c] ;  /* 0x0000df00ff017b82 */ /* 0x000e220000000800 */
[----:B------:R-:W-:Y:S01]  /*0010*/  MOV R0, 0x0 ;  /* 0x0000000000007802 */ /* 0x000fe20000000f00 */
[----:B------:R-:W1:Y:S01]  /*0020*/  LDCU.64 UR4, c[0x4][0x8] ;  /* 0x01000100ff0477ac */ /* 0x000e620008000a00 */
[----:B------:R-:W-:-:S05]  /*0030*/  CS2R R6, SRZ ;  /* 0x0000000000067805 */ /* 0x000fca000001ff00 */
[----:B------:R2:W3:Y:S01]  /*0040*/  LDC.64 R2, c[0x4][R0] ;  /* 0x0100000000027b82 */ /* 0x0004e20000000a00 */
[----:B-1----:R-:W-:Y:S02]  /*0050*/  IMAD.U32 R4, RZ, RZ, UR4 ;  /* 0x00000004ff047e24 */ /* 0x002fe4000f8e00ff */
[----:B--2---:R-:W-:-:S07]  /*0060*/  IMAD.U32 R5, RZ, RZ, UR5 ;  /* 0x00000005ff057e24 */ /* 0x004fce000f8e00ff */
[----:B------:R-:W-:-:S07]  /*0070*/  LEPC R20, `(.L_x_0) ;  /* 0x000000001014794e */ /* 0x000fce0000000000 */
[----:B0--3--:R-:W-:Y:S05]  /*0080*/  CALL.ABS.NOINC R2 ;  /* 0x0000000002007343 */ /* 0x009fea0003c00000 */
.L_x_0:
[----:B------:R-:W-:Y:S05]  /*0090*/  EXIT ;  /* 0x000000000000794d */ /* 0x000fea0003800000 */
.L_x_1:
[----:B------:R-:W-:-:S00]  /*00a0*/  BRA `(.L_x_1) ;  /* 0xfffffffc00fc7947 */ /* 0x000fc0000383ffff */
[----:B------:R-:W-:-:S00]  /*00b0*/  NOP ;  /* 0x0000000000007918 */ /* 0x000fc00000000000 */
        /* <DEDUP_REMOVED lines=12> */
.L_x_2:


//--------------------- .nv.global.init           --------------------------
	.section	.nv.global.init,"aw",@progbits
.nv.global.init:
	.type		$str,@object
	.size		$str,(.L_0 - $str)
$str:
        /*0000*/ 	.byte	0x48, 0x65, 0x6c, 0x6c, 0x6f, 0x20, 0x66, 0x72, 0x6f, 0x6d, 0x20, 0x47, 0x50, 0x55, 0x21, 0x5c
        /*0010*/ 	.byte	0x6e, 0x00
.L_0:


//--------------------- .nv.shared.reserved.0     --------------------------
	.section	.nv.shared.reserved.0,"aw",@nobits
	.weak		__nv_reservedSMEM_offset_0_alias
	.size		__nv_reservedSMEM_offset_0_alias, 0, 64
	.other		__nv_reservedSMEM_offset_0_alias,@"STO_CUDA_RESERVED_SHARED STV_DEFAULT"
__nv_reservedSMEM_offset_0_alias:
	.zero		0
	.zero		64


//--------------------- .nv.constant0._Z12helloFromGPUv --------------------------
	.section	.nv.constant0._Z12helloFromGPUv,"a",@progbits
	.sectionflags	@""
	.align	4
.nv.constant0._Z12helloFromGPUv:
	.zero		896


//--------------------- SYMBOLS --------------------------

	.type		.nv.reservedSmem.offset0,@object
	.size		.nv.reservedSmem.offset0,0x4
	.type		vprintf,@function
